//
// Generated by NVIDIA NVVM Compiler
//
// Compiler Build ID: CL-36424714
// Cuda compilation tools, release 13.0, V13.0.88
// Based on NVVM 20.0.0
//

.version 9.0
.target sm_100
.address_size 64

	// .globl	_Z21convolution_1d_kernelPKfS0_Pfii
// _ZZ21convolution_1d_kernelPKfS0_PfiiE3s_i has been demoted
// _ZZ21convolution_1d_kernelPKfS0_PfiiE3s_k has been demoted

.visible .entry _Z21convolution_1d_kernelPKfS0_Pfii(
	.param .u64 .ptr .align 1 _Z21convolution_1d_kernelPKfS0_Pfii_param_0,
	.param .u64 .ptr .align 1 _Z21convolution_1d_kernelPKfS0_Pfii_param_1,
	.param .u64 .ptr .align 1 _Z21convolution_1d_kernelPKfS0_Pfii_param_2,
	.param .u32 _Z21convolution_1d_kernelPKfS0_Pfii_param_3,
	.param .u32 _Z21convolution_1d_kernelPKfS0_Pfii_param_4
)
{
	.reg .pred 	%p<19>;
	.reg .b32 	%r<109>;
	.reg .b32 	%f<77>;
	.reg .b64 	%rd<22>;
	// demoted variable
	.shared .align 4 .b8 _ZZ21convolution_1d_kernelPKfS0_PfiiE3s_i[12288];
	// demoted variable
	.shared .align 4 .b8 _ZZ21convolution_1d_kernelPKfS0_PfiiE3s_k[8192];
	ld.param.u64 	%rd9, [_Z21convolution_1d_kernelPKfS0_Pfii_param_0];
	ld.param.u64 	%rd11, [_Z21convolution_1d_kernelPKfS0_Pfii_param_1];
	ld.param.u64 	%rd10, [_Z21convolution_1d_kernelPKfS0_Pfii_param_2];
	ld.param.u32 	%r43, [_Z21convolution_1d_kernelPKfS0_Pfii_param_3];
	ld.param.u32 	%r44, [_Z21convolution_1d_kernelPKfS0_Pfii_param_4];
	cvta.to.global.u64 	%rd1, %rd11;
	mov.u32 	%r45, %ctaid.x;
	mov.u32 	%r1, %ntid.x;
	mul.lo.s32 	%r2, %r45, %r1;
	mov.u32 	%r3, %tid.x;
	add.s32 	%r4, %r2, %r3;
	add.s32 	%r46, %r1, %r44;
	add.s32 	%r5, %r46, -1;
	setp.ge.s32 	%p1, %r3, %r5;
	@%p1 bra 	$L__BB0_5;
	cvta.to.global.u64 	%rd2, %rd9;
	mov.u32 	%r97, %r3;
$L__BB0_2:
	add.s32 	%r7, %r97, %r2;
	setp.ge.s32 	%p2, %r7, %r43;
	mov.f32 	%f68, 0f00000000;
	@%p2 bra 	$L__BB0_4;
	mul.wide.s32 	%rd12, %r7, 4;
	add.s64 	%rd13, %rd2, %rd12;
	ld.global.f32 	%f68, [%rd13];
$L__BB0_4:
	shl.b32 	%r47, %r97, 2;
	mov.u32 	%r48, _ZZ21convolution_1d_kernelPKfS0_PfiiE3s_i;
	add.s32 	%r49, %r48, %r47;
	st.shared.f32 	[%r49], %f68;
	add.s32 	%r97, %r97, %r1;
	setp.lt.s32 	%p3, %r97, %r5;
	@%p3 bra 	$L__BB0_2;
$L__BB0_5:
	add.s32 	%r50, %r44, 1023;
	shr.s32 	%r51, %r50, 31;
	shr.u32 	%r52, %r51, 22;
	add.s32 	%r53, %r50, %r52;
	shr.s32 	%r9, %r53, 10;
	mul.lo.s32 	%r54, %r9, %r3;
	max.s32 	%r55, %r54, 0;
	setp.ge.s32 	%p4, %r55, %r44;
	@%p4 bra 	$L__BB0_12;
	not.b32 	%r57, %r54;
	add.s32 	%r58, %r44, %r57;
	max.s32 	%r59, %r9, 1;
	add.s32 	%r60, %r59, -1;
	min.u32 	%r61, %r58, %r60;
	add.s32 	%r11, %r61, 1;
	and.b32  	%r12, %r11, 3;
	setp.lt.u32 	%p5, %r61, 3;
	mov.b32 	%r100, 0;
	@%p5 bra 	$L__BB0_9;
	and.b32  	%r100, %r11, -4;
	neg.s32 	%r99, %r100;
	shl.b32 	%r62, %r54, 2;
	mov.u32 	%r63, _ZZ21convolution_1d_kernelPKfS0_PfiiE3s_k;
	add.s32 	%r64, %r62, %r63;
	add.s32 	%r98, %r64, 8;
	mul.wide.u32 	%rd14, %r54, 4;
	add.s64 	%rd15, %rd14, %rd1;
	add.s64 	%rd20, %rd15, 8;
$L__BB0_8:
	ld.global.f32 	%f16, [%rd20+-8];
	st.shared.f32 	[%r98+-8], %f16;
	ld.global.f32 	%f17, [%rd20+-4];
	st.shared.f32 	[%r98+-4], %f17;
	ld.global.f32 	%f18, [%rd20];
	st.shared.f32 	[%r98], %f18;
	ld.global.f32 	%f19, [%rd20+4];
	st.shared.f32 	[%r98+4], %f19;
	add.s32 	%r99, %r99, 4;
	add.s32 	%r98, %r98, 16;
	add.s64 	%rd20, %rd20, 16;
	setp.ne.s32 	%p6, %r99, 0;
	@%p6 bra 	$L__BB0_8;
$L__BB0_9:
	setp.eq.s32 	%p7, %r12, 0;
	@%p7 bra 	$L__BB0_12;
	add.s32 	%r65, %r100, %r54;
	shl.b32 	%r66, %r65, 2;
	mov.u32 	%r67, _ZZ21convolution_1d_kernelPKfS0_PfiiE3s_k;
	add.s32 	%r102, %r67, %r66;
	mul.wide.u32 	%rd16, %r65, 4;
	add.s64 	%rd21, %rd1, %rd16;
	neg.s32 	%r101, %r12;
$L__BB0_11:
	.pragma "nounroll";
	ld.global.f32 	%f20, [%rd21];
	st.shared.f32 	[%r102], %f20;
	add.s32 	%r102, %r102, 4;
	add.s64 	%rd21, %rd21, 4;
	add.s32 	%r101, %r101, 1;
	setp.ne.s32 	%p8, %r101, 0;
	@%p8 bra 	$L__BB0_11;
$L__BB0_12:
	bar.sync 	0;
	sub.s32 	%r68, %r43, %r44;
	setp.gt.s32 	%p9, %r4, %r68;
	@%p9 bra 	$L__BB0_26;
	setp.lt.s32 	%p10, %r44, 1;
	mov.f32 	%f76, 0f00000000;
	@%p10 bra 	$L__BB0_25;
	and.b32  	%r27, %r44, 7;
	setp.lt.u32 	%p11, %r44, 8;
	mov.f32 	%f76, 0f00000000;
	mov.b32 	%r107, 0;
	@%p11 bra 	$L__BB0_17;
	and.b32  	%r107, %r44, 2147483640;
	neg.s32 	%r105, %r107;
	shl.b32 	%r71, %r3, 2;
	mov.u32 	%r72, _ZZ21convolution_1d_kernelPKfS0_PfiiE3s_i;
	add.s32 	%r73, %r71, %r72;
	add.s32 	%r104, %r73, 16;
	mov.u32 	%r74, _ZZ21convolution_1d_kernelPKfS0_PfiiE3s_k;
	add.s32 	%r103, %r74, 16;
	mov.f32 	%f76, 0f00000000;
$L__BB0_16:
	.pragma "nounroll";
	ld.shared.f32 	%f25, [%r104+-16];
	ld.shared.f32 	%f26, [%r103+-16];
	fma.rn.f32 	%f27, %f25, %f26, %f76;
	ld.shared.f32 	%f28, [%r104+-12];
	ld.shared.f32 	%f29, [%r103+-12];
	fma.rn.f32 	%f30, %f28, %f29, %f27;
	ld.shared.f32 	%f31, [%r104+-8];
	ld.shared.f32 	%f32, [%r103+-8];
	fma.rn.f32 	%f33, %f31, %f32, %f30;
	ld.shared.f32 	%f34, [%r104+-4];
	ld.shared.f32 	%f35, [%r103+-4];
	fma.rn.f32 	%f36, %f34, %f35, %f33;
	ld.shared.f32 	%f37, [%r104];
	ld.shared.f32 	%f38, [%r103];
	fma.rn.f32 	%f39, %f37, %f38, %f36;
	ld.shared.f32 	%f40, [%r104+4];
	ld.shared.f32 	%f41, [%r103+4];
	fma.rn.f32 	%f42, %f40, %f41, %f39;
	ld.shared.f32 	%f43, [%r104+8];
	ld.shared.f32 	%f44, [%r103+8];
	fma.rn.f32 	%f45, %f43, %f44, %f42;
	ld.shared.f32 	%f46, [%r104+12];
	ld.shared.f32 	%f47, [%r103+12];
	fma.rn.f32 	%f76, %f46, %f47, %f45;
	add.s32 	%r105, %r105, 8;
	add.s32 	%r104, %r104, 32;
	add.s32 	%r103, %r103, 32;
	setp.ne.s32 	%p12, %r105, 0;
	@%p12 bra 	$L__BB0_16;
$L__BB0_17:
	setp.eq.s32 	%p13, %r27, 0;
	@%p13 bra 	$L__BB0_25;
	and.b32  	%r38, %r44, 3;
	setp.lt.u32 	%p14, %r27, 4;
	@%p14 bra 	$L__BB0_20;
	add.s32 	%r75, %r107, %r3;
	shl.b32 	%r76, %r75, 2;
	mov.u32 	%r77, _ZZ21convolution_1d_kernelPKfS0_PfiiE3s_i;
	add.s32 	%r78, %r77, %r76;
	ld.shared.f32 	%f49, [%r78];
	shl.b32 	%r79, %r107, 2;
	mov.u32 	%r80, _ZZ21convolution_1d_kernelPKfS0_PfiiE3s_k;
	add.s32 	%r81, %r80, %r79;
	ld.shared.f32 	%f50, [%r81];
	fma.rn.f32 	%f51, %f49, %f50, %f76;
	ld.shared.f32 	%f52, [%r78+4];
	ld.shared.f32 	%f53, [%r81+4];
	fma.rn.f32 	%f54, %f52, %f53, %f51;
	ld.shared.f32 	%f55, [%r78+8];
	ld.shared.f32 	%f56, [%r81+8];
	fma.rn.f32 	%f57, %f55, %f56, %f54;
	ld.shared.f32 	%f58, [%r78+12];
	ld.shared.f32 	%f59, [%r81+12];
	fma.rn.f32 	%f76, %f58, %f59, %f57;
	add.s32 	%r107, %r107, 4;
$L__BB0_20:
	setp.eq.s32 	%p15, %r38, 0;
	@%p15 bra 	$L__BB0_25;
	setp.eq.s32 	%p16, %r38, 1;
	@%p16 bra 	$L__BB0_23;
	add.s32 	%r82, %r107, %r3;
	shl.b32 	%r83, %r82, 2;
	mov.u32 	%r84, _ZZ21convolution_1d_kernelPKfS0_PfiiE3s_i;
	add.s32 	%r85, %r84, %r83;
	ld.shared.f32 	%f61, [%r85];
	shl.b32 	%r86, %r107, 2;
	mov.u32 	%r87, _ZZ21convolution_1d_kernelPKfS0_PfiiE3s_k;
	add.s32 	%r88, %r87, %r86;
	ld.shared.f32 	%f62, [%r88];
	fma.rn.f32 	%f63, %f61, %f62, %f76;
	ld.shared.f32 	%f64, [%r85+4];
	ld.shared.f32 	%f65, [%r88+4];
	fma.rn.f32 	%f76, %f64, %f65, %f63;
	add.s32 	%r107, %r107, 2;
$L__BB0_23:
	and.b32  	%r89, %r44, 1;
	setp.eq.b32 	%p17, %r89, 1;
	not.pred 	%p18, %p17;
	@%p18 bra 	$L__BB0_25;
	add.s32 	%r90, %r107, %r3;
	shl.b32 	%r91, %r90, 2;
	mov.u32 	%r92, _ZZ21convolution_1d_kernelPKfS0_PfiiE3s_i;
	add.s32 	%r93, %r92, %r91;
	ld.shared.f32 	%f66, [%r93];
	shl.b32 	%r94, %r107, 2;
	mov.u32 	%r95, _ZZ21convolution_1d_kernelPKfS0_PfiiE3s_k;
	add.s32 	%r96, %r95, %r94;
	ld.shared.f32 	%f67, [%r96];
	fma.rn.f32 	%f76, %f66, %f67, %f76;
$L__BB0_25:
	cvta.to.global.u64 	%rd17, %rd10;
	mul.wide.s32 	%rd18, %r4, 4;
	add.s64 	%rd19, %rd17, %rd18;
	st.global.f32 	[%rd19], %f76;
$L__BB0_26:
	ret;

}


// ===== COMPILED SASS (sm_100) =====

	.target	sm_100

	.elftype	@"ET_EXEC"


//--------------------- .note.nv.tkinfo           --------------------------
	.section	.note.nv.tkinfo,"",@"SHT_NOTE"
	.sectionflags	@"SHF_NOTE_NV_TKINFO"
	.tkinfo
        /*0018*/ 	.word	0x00000002
        /*0030*/ 	.string	""
        /*0030*/ 	.string	"ptxas"
        /*0030*/ 	.string	"Cuda compilation tools, release 13.0, V13.0.88"
        /*0030*/ 	.string	"Build cuda_13.0.r13.0/compiler.36424714_0"
        /*0030*/ 	.string	"-arch sm_100 -m 64 "



//--------------------- .note.nv.cuinfo           --------------------------
	.section	.note.nv.cuinfo,"",@"SHT_NOTE"
	.sectionflags	@"SHF_NOTE_NV_CUINFO"
        /*0018*/ 	.short	0x0002
        /*001a*/ 	.short	0x0064
        /*001c*/ 	.short	0x0082
	.zero		2


//--------------------- .nv.info                  --------------------------
	.section	.nv.info,"",@"SHT_CUDA_INFO"
	.align	4


	//----- nvinfo : EIATTR_REGCOUNT
	.align		4
        /*0000*/ 	.byte	0x04, 0x2f
        /*0002*/ 	.short	(.L_1 - .L_0)
	.align		4
.L_0:
        /*0004*/ 	.word	index@(_Z21convolution_1d_kernelPKfS0_Pfii)
        /*0008*/ 	.word	0x00000020


	//----- nvinfo : EIATTR_FRAME_SIZE
	.align		4
.L_1:
        /*000c*/ 	.byte	0x04, 0x11
        /*000e*/ 	.short	(.L_3 - .L_2)
	.align		4
.L_2:
        /*0010*/ 	.word	index@(_Z21convolution_1d_kernelPKfS0_Pfii)
        /*0014*/ 	.word	0x00000000


	//----- nvinfo : EIATTR_MIN_STACK_SIZE
	.align		4
.L_3:
        /*0018*/ 	.byte	0x04, 0x12
        /*001a*/ 	.short	(.L_5 - .L_4)
	.align		4
.L_4:
        /*001c*/ 	.word	index@(_Z21convolution_1d_kernelPKfS0_Pfii)
        /*0020*/ 	.word	0x00000000
.L_5:


//--------------------- .nv.compat                --------------------------
	.section	.nv.compat,"",@"SHT_CUDA_COMPAT_INFO"
	.align	4
        /*0000*/ 	.byte	0x02, 0x09, 0x00, 0x00, 0x02, 0x02, 0x01, 0x00, 0x02, 0x05, 0x05, 0x00, 0x03, 0x07, 0x01, 0x01
        /*0010*/ 	.byte	0x02, 0x03, 0x00, 0x00, 0x02, 0x06, 0x01, 0x00, 0x04, 0x0b, 0x08, 0x00, 0x09, 0x00, 0x00, 0x00
        /*0020*/ 	.byte	0x00, 0x00, 0x00, 0x00


//--------------------- .nv.info._Z21convolution_1d_kernelPKfS0_Pfii --------------------------
	.section	.nv.info._Z21convolution_1d_kernelPKfS0_Pfii,"",@"SHT_CUDA_INFO"
	.sectionflags	@""
	.align	4


	//----- nvinfo : EIATTR_CUDA_API_VERSION
	.align		4
        /*0000*/ 	.byte	0x04, 0x37
        /*0002*/ 	.short	(.L_7 - .L_6)
.L_6:
        /*0004*/ 	.word	0x00000082


	//----- nvinfo : EIATTR_KPARAM_INFO
	.align		4
.L_7:
        /*0008*/ 	.byte	0x04, 0x17
        /*000a*/ 	.short	(.L_9 - .L_8)
.L_8:
        /*000c*/ 	.word	0x00000000
        /*0010*/ 	.short	0x0004
        /*0012*/ 	.short	0x001c
        /*0014*/ 	.byte	0x00, 0xf0, 0x11, 0x00


	//----- nvinfo : EIATTR_KPARAM_INFO
	.align		4
.L_9:
        /*0018*/ 	.byte	0x04, 0x17
        /*001a*/ 	.short	(.L_11 - .L_10)
.L_10:
        /*001c*/ 	.word	0x00000000
        /*0020*/ 	.short	0x0003
        /*0022*/ 	.short	0x0018
        /*0024*/ 	.byte	0x00, 0xf0, 0x11, 0x00


	//----- nvinfo : EIATTR_KPARAM_INFO
	.align		4
.L_11:
        /*0028*/ 	.byte	0x04, 0x17
        /*002a*/ 	.short	(.L_13 - .L_12)
.L_12:
        /*002c*/ 	.word	0x00000000
        /*0030*/ 	.short	0x0002
        /*0032*/ 	.short	0x0010
        /*0034*/ 	.byte	0x00, 0xf5, 0x21, 0x00


	//----- nvinfo : EIATTR_KPARAM_INFO
	.align		4
.L_13:
        /*0038*/ 	.byte	0x04, 0x17
        /*003a*/ 	.short	(.L_15 - .L_14)
.L_14:
        /*003c*/ 	.word	0x00000000
        /*0040*/ 	.short	0x0001
        /*0042*/ 	.short	0x0008
        /*0044*/ 	.byte	0x00, 0xf5, 0x21, 0x00


	//----- nvinfo : EIATTR_KPARAM_INFO
	.align		4
.L_15:
        /*0048*/ 	.byte	0x04, 0x17
        /*004a*/ 	.short	(.L_17 - .L_16)
.L_16:
        /*004c*/ 	.word	0x00000000
        /*0050*/ 	.short	0x0000
        /*0052*/ 	.short	0x0000
        /*0054*/ 	.byte	0x00, 0xf5, 0x21, 0x00


	//----- nvinfo : EIATTR_SPARSE_MMA_MASK
	.align		4
.L_17:
        /*0058*/ 	.byte	0x03, 0x50
        /*005a*/ 	.short	0x0000


	//----- nvinfo : EIATTR_MAXREG_COUNT
	.align		4
        /*005c*/ 	.byte	0x03, 0x1b
        /*005e*/ 	.short	0x00ff


	//----- nvinfo : EIATTR_NUM_BARRIERS
	.align		4
        /*0060*/ 	.byte	0x02, 0x4c
        /*0062*/ 	.byte	0x01
	.zero		1


	//----- nvinfo : EIATTR_MERCURY_ISA_VERSION
	.align		4
        /*0064*/ 	.byte	0x03, 0x5f
        /*0066*/ 	.short	0x0101


	//----- nvinfo : EIATTR_VRC_CTA_INIT_COUNT
	.align		4
        /*0068*/ 	.byte	0x02, 0x4a
	.zero		1
	.zero		1


	//----- nvinfo : EIATTR_EXIT_INSTR_OFFSETS
	.align		4
        /*006c*/ 	.byte	0x04, 0x1c
        /*006e*/ 	.short	(.L_19 - .L_18)


	//   ....[0]....
.L_18:
        /*0070*/ 	.word	0x00000ba0


	//   ....[1]....
        /*0074*/ 	.word	0x00001200


	//----- nvinfo : EIATTR_CRS_STACK_SIZE
	.align		4
.L_19:
        /*0078*/ 	.byte	0x04, 0x1e
        /*007a*/ 	.short	(.L_21 - .L_20)
.L_20:
        /*007c*/ 	.word	0x00000000


	//----- nvinfo : EIATTR_CBANK_PARAM_SIZE
	.align		4
.L_21:
        /*0080*/ 	.byte	0x03, 0x19
        /*0082*/ 	.short	0x0020


	//----- nvinfo : EIATTR_PARAM_CBANK
	.align		4
        /*0084*/ 	.byte	0x04, 0x0a
        /*0086*/ 	.short	(.L_23 - .L_22)
	.align		4
.L_22:
        /*0088*/ 	.word	index@(.nv.constant0._Z21convolution_1d_kernelPKfS0_Pfii)
        /*008c*/ 	.short	0x0380
        /*008e*/ 	.short	0x0020


	//----- nvinfo : EIATTR_SW_WAR
	.align		4
.L_23:
        /*0090*/ 	.byte	0x04, 0x36
        /*0092*/ 	.short	(.L_25 - .L_24)
.L_24:
        /*0094*/ 	.word	0x00000008
.L_25:


//--------------------- .nv.callgraph             --------------------------
	.section	.nv.callgraph,"",@"SHT_CUDA_CALLGRAPH"
	.align	4
	.sectionentsize	8
	.align		4
        /*0000*/ 	.word	0x00000000
	.align		4
        /*0004*/ 	.word	0xffffffff
	.align		4
        /*0008*/ 	.word	0x00000000
	.align		4
        /*000c*/ 	.word	0xfffffffe
	.align		4
        /*0010*/ 	.word	0x00000000
	.align		4
        /*0014*/ 	.word	0xfffffffd
	.align		4
        /*0018*/ 	.word	0x00000000
	.align		4
        /*001c*/ 	.word	0xfffffffc


//--------------------- .text._Z21convolution_1d_kernelPKfS0_Pfii --------------------------
	.section	.text._Z21convolution_1d_kernelPKfS0_Pfii,"ax",@progbits
	.align	128
        .global         _Z21convolution_1d_kernelPKfS0_Pfii
        .type           _Z21convolution_1d_kernelPKfS0_Pfii,@function
        .size           _Z21convolution_1d_kernelPKfS0_Pfii,(.L_x_23 - _Z21convolution_1d_kernelPKfS0_Pfii)
        .other          _Z21convolution_1d_kernelPKfS0_Pfii,@"STO_CUDA_ENTRY STV_DEFAULT"
_Z21convolution_1d_kernelPKfS0_Pfii:
.text._Z21convolution_1d_kernelPKfS0_Pfii:
[----:B------:R-:W-:Y:S01]  /*0000*/  LDC R1, c[0x0][0x37c] ;  /* 0x0000df00ff017b82 */ /* 0x000fe20000000800 */
[----:B------:R-:W0:Y:S01]  /*0010*/  S2R R0, SR_TID.X ;  /* 0x0000000000007919 */ /* 0x000e220000002100 */
[----:B------:R-:W1:Y:S06]  /*0020*/  LDCU UR6, c[0x0][0x360] ;  /* 0x00006c00ff0677ac */ /* 0x000e6c0008000800 */
[----:B------:R-:W2:Y:S01]  /*0030*/  S2UR UR4, SR_CTAID.X ;  /* 0x00000000000479c3 */ /* 0x000ea20000002500 */
[----:B------:R-:W-:Y:S01]  /*0040*/  BSSY.RECONVERGENT B0, `(.L_x_0) ;  /* 0x000001b000007945 */ /* 0x000fe20003800200 */
[----:B------:R-:W1:Y:S01]  /*0050*/  LDCU UR5, c[0x0][0x39c] ;  /* 0x00007380ff0577ac */ /* 0x000e620008000800 */
[----:B------:R-:W3:Y:S01]  /*0060*/  LDCU.64 UR8, c[0x0][0x358] ;  /* 0x00006b00ff0877ac */ /* 0x000ee20008000a00 */
[----:B-1----:R-:W-:-:S02]  /*0070*/  UIADD3 UR5, UPT, UPT, UR6, -0x1, UR5 ;  /* 0xffffffff06057890 */ /* 0x002fc4000fffe005 */
[----:B--2---:R-:W-:-:S04]  /*0080*/  UIMAD UR4, UR4, UR6, URZ ;  /* 0x00000006040472a4 */ /* 0x004fc8000f8e02ff */
[C---:B0-----:R-:W-:Y:S02]  /*0090*/  ISETP.GE.AND P0, PT, R0.reuse, UR5, PT ;  /* 0x0000000500007c0c */ /* 0x041fe4000bf06270 */
[----:B------:R-:W-:-:S11]  /*00a0*/  VIADD R2, R0, UR4 ;  /* 0x0000000400027c36 */ /* 0x000fd60008000000 */
[----:B---3--:R-:W-:Y:S05]  /*00b0*/  @P0 BRA `(.L_x_1) ;  /* 0x00000000004c0947 */ /* 0x008fea0003800000 */
[----:B------:R-:W0:Y:S01]  /*00c0*/  S2R R8, SR_CgaCtaId ;  /* 0x0000000000087919 */ /* 0x000e220000008800 */
[----:B------:R-:W1:Y:S01]  /*00d0*/  LDC R10, c[0x0][0x398] ;  /* 0x0000e600ff0a7b82 */ /* 0x000e620000000800 */
[----:B------:R-:W-:-:S07]  /*00e0*/  MOV R3, 0x400 ;  /* 0x0000040000037802 */ /* 0x000fce0000000f00 */
[----:B------:R-:W2:Y:S01]  /*00f0*/  LDC.64 R6, c[0x0][0x380] ;  /* 0x0000e000ff067b82 */ /* 0x000ea20000000a00 */
[----:B0-----:R-:W-:Y:S01]  /*0100*/  LEA R8, R8, R3, 0x18 ;  /* 0x0000000308087211 */ /* 0x001fe200078ec0ff */
[----:B------:R-:W-:-:S07]  /*0110*/  IMAD.MOV.U32 R3, RZ, RZ, R0 ;  /* 0x000000ffff037224 */ /* 0x000fce00078e0000 */
.L_x_4:
[C---:B0-----:R-:W-:Y:S01]  /*0120*/  VIADD R5, R3.reuse, UR4 ;  /* 0x0000000403057c36 */ /* 0x041fe20008000000 */
[----:B------:R-:W-:Y:S01]  /*0130*/  BSSY.RECONVERGENT B1, `(.L_x_2) ;  /* 0x0000007000017945 */ /* 0x000fe20003800200 */
[----:B------:R-:W-:Y:S02]  /*0140*/  IMAD R9, R3, 0x4, R8 ;  /* 0x0000000403097824 */ /* 0x000fe400078e0208 */
[----:B------:R-:W-:Y:S01]  /*0150*/  IMAD.MOV.U32 R4, RZ, RZ, RZ ;  /* 0x000000ffff047224 */ /* 0x000fe200078e00ff */
[----:B-1----:R-:W-:-:S13]  /*0160*/  ISETP.GE.AND P0, PT, R5, R10, PT ;  /* 0x0000000a0500720c */ /* 0x002fda0003f06270 */
[----:B------:R-:W-:Y:S05]  /*0170*/  @P0 BRA `(.L_x_3) ;  /* 0x0000000000080947 */ /* 0x000fea0003800000 */
[----:B--2---:R-:W-:-:S06]  /*0180*/  IMAD.WIDE R4, R5, 0x4, R6 ;  /* 0x0000000405047825 */ /* 0x004fcc00078e0206 */
[----:B------:R0:W5:Y:S02]  /*0190*/  LDG.E R4, desc[UR8][R4.64] ;  /* 0x0000000804047981 */ /* 0x000164000c1e1900 */
.L_x_3:
[----:B------:R-:W-:Y:S05]  /*01a0*/  BSYNC.RECONVERGENT B1 ;  /* 0x0000000000017941 */ /* 0x000fea0003800200 */
.L_x_2:
[----:B-----5:R3:W-:Y:S01]  /*01b0*/  STS [R9], R4 ;  /* 0x0000000409007388 */ /* 0x0207e20000000800 */
[----:B------:R-:W-:-:S04]  /*01c0*/  IADD3 R3, PT, PT, R3, UR6, RZ ;  /* 0x0000000603037c10 */ /* 0x000fc8000fffe0ff */
[----:B------:R-:W-:-:S13]  /*01d0*/  ISETP.GE.AND P0, PT, R3, UR5, PT ;  /* 0x0000000503007c0c */ /* 0x000fda000bf06270 */
[----:B---3--:R-:W-:Y:S05]  /*01e0*/  @!P0 BRA `(.L_x_4) ;  /* 0xfffffffc00cc8947 */ /* 0x008fea000383ffff */
.L_x_1:
[----:B------:R-:W-:Y:S05]  /*01f0*/  BSYNC.RECONVERGENT B0 ;  /* 0x0000000000007941 */ /* 0x000fea0003800200 */
.L_x_0:
[----:B------:R-:W1:Y:S01]  /*0200*/  LDC R3, c[0x0][0x39c] ;  /* 0x0000e700ff037b82 */ /* 0x000e620000000800 */
[----:B------:R-:W-:Y:S01]  /*0210*/  BSSY.RECONVERGENT B2, `(.L_x_5) ;  /* 0x0000093000027945 */ /* 0x000fe20003800200 */
[----:B-1----:R-:W-:-:S05]  /*0220*/  VIADD R4, R3, 0x3ff ;  /* 0x000003ff03047836 */ /* 0x002fca0000000000 */
[----:B0-----:R-:W-:-:S04]  /*0230*/  SHF.R.S32.HI R5, RZ, 0x1f, R4 ;  /* 0x0000001fff057819 */ /* 0x001fc80000011404 */
[----:B------:R-:W-:-:S04]  /*0240*/  LEA.HI R5, R5, R4, RZ, 0xa ;  /* 0x0000000405057211 */ /* 0x000fc800078f50ff */
[----:B------:R-:W-:-:S05]  /*0250*/  SHF.R.S32.HI R5, RZ, 0xa, R5 ;  /* 0x0000000aff057819 */ /* 0x000fca0000011405 */
[----:B--2---:R-:W-:-:S05]  /*0260*/  IMAD R6, R5, R0, RZ ;  /* 0x0000000005067224 */ /* 0x004fca00078e02ff */
[----:B------:R-:W-:-:S04]  /*0270*/  VIMNMX R4, PT, PT, RZ, R6, !PT ;  /* 0x00000006ff047248 */ /* 0x000fc80007fe0100 */
[----:B------:R-:W-:-:S13]  /*0280*/  ISETP.GE.AND P0, PT, R4, R3, PT ;  /* 0x000000030400720c */ /* 0x000fda0003f06270 */
[----:B------:R-:W-:Y:S05]  /*0290*/  @P0 BRA `(.L_x_6) ;  /* 0x0000000800280947 */ /* 0x000fea0003800000 */
[----:B------:R-:W-:Y:S01]  /*02a0*/  VIMNMX R5, PT, PT, R5, 0x1, !PT ;  /* 0x0000000105057848 */ /* 0x000fe20007fe0100 */
[----:B------:R-:W-:Y:S01]  /*02b0*/  BSSY.RECONVERGENT B1, `(.L_x_7) ;  /* 0x0000073000017945 */ /* 0x000fe20003800200 */
[----:B------:R-:W-:Y:S01]  /*02c0*/  LOP3.LUT R4, RZ, R6, RZ, 0x33, !PT ;  /* 0x00000006ff047212 */ /* 0x000fe200078e33ff */
[----:B------:R-:W-:Y:S02]  /*02d0*/  IMAD.MOV.U32 R9, RZ, RZ, RZ ;  /* 0x000000ffff097224 */ /* 0x000fe400078e00ff */
[----:B------:R-:W-:-:S05]  /*02e0*/  VIADD R5, R5, 0xffffffff ;  /* 0xffffffff05057836 */ /* 0x000fca0000000000 */
[----:B------:R-:W-:-:S04]  /*02f0*/  VIADDMNMX.U32 R4, R4, R3, R5, PT ;  /* 0x0000000304047246 */ /* 0x000fc80003800005 */
[C---:B------:R-:W-:Y:S01]  /*0300*/  ISETP.GE.U32.AND P0, PT, R4.reuse, 0x3, PT ;  /* 0x000000030400780c */ /* 0x040fe20003f06070 */
[----:B------:R-:W-:-:S05]  /*0310*/  VIADD R8, R4, 0x1 ;  /* 0x0000000104087836 */ /* 0x000fca0000000000 */
[----:B------:R-:W-:-:S07]  /*0320*/  LOP3.LUT R7, R8, 0x3, RZ, 0xc0, !PT ;  /* 0x0000000308077812 */ /* 0x000fce00078ec0ff */
[----:B------:R-:W-:Y:S05]  /*0330*/  @!P0 BRA `(.L_x_8) ;  /* 0x0000000400a88947 */ /* 0x000fea0003800000 */
[----:B------:R-:W0:Y:S01]  /*0340*/  S2UR UR5, SR_CgaCtaId ;  /* 0x00000000000579c3 */ /* 0x000e220000008800 */
[----:B------:R-:W-:Y:S01]  /*0350*/  LOP3.LUT R9, R8, 0xfffffffc, RZ, 0xc0, !PT ;  /* 0xfffffffc08097812 */ /* 0x000fe200078ec0ff */
[----:B------:R-:W-:Y:S01]  /*0360*/  UMOV UR4, 0x400 ;  /* 0x0000040000047882 */ /* 0x000fe20000000000 */
[----:B------:R-:W-:Y:S01]  /*0370*/  BSSY.RELIABLE B0, `(.L_x_9) ;  /* 0x0000056000007945 */ /* 0x000fe20003800100 */
[----:B------:R-:W-:Y:S02]  /*0380*/  UIADD3 UR4, UPT, UPT, UR4, 0x3000, URZ ;  /* 0x0000300004047890 */ /* 0x000fe4000fffe0ff */
[----:B------:R-:W-:Y:S02]  /*0390*/  IMAD.MOV R8, RZ, RZ, -R9 ;  /* 0x000000ffff087224 */ /* 0x000fe400078e0a09 */
[----:B------:R-:W1:Y:S03]  /*03a0*/  LDC.64 R4, c[0x0][0x388] ;  /* 0x0000e200ff047b82 */ /* 0x000e660000000a00 */
[----:B------:R-:W-:Y:S01]  /*03b0*/  ISETP.GE.AND P0, PT, R8, RZ, PT ;  /* 0x000000ff0800720c */ /* 0x000fe20003f06270 */
[----:B0-----:R-:W-:-:S06]  /*03c0*/  ULEA UR4, UR5, UR4, 0x18 ;  /* 0x0000000405047291 */ /* 0x001fcc000f8ec0ff */
[C---:B------:R-:W-:Y:S01]  /*03d0*/  LEA R10, R6.reuse, UR4, 0x2 ;  /* 0x00000004060a7c11 */ /* 0x040fe2000f8e10ff */
[----:B-1----:R-:W-:-:S04]  /*03e0*/  IMAD.WIDE.U32 R4, R6, 0x4, R4 ;  /* 0x0000000406047825 */ /* 0x002fc800078e0004 */
[----:B------:R-:W-:Y:S01]  /*03f0*/  VIADD R10, R10, 0x8 ;  /* 0x000000080a0a7836 */ /* 0x000fe20000000000 */
[----:B------:R-:W-:-:S04]  /*0400*/  IADD3 R4, P1, PT, R4, 0x8, RZ ;  /* 0x0000000804047810 */ /* 0x000fc80007f3e0ff */
[----:B------:R-:W-:Y:S01]  /*0410*/  IADD3.X R5, PT, PT, RZ, R5, RZ, P1, !PT ;  /* 0x00000005ff057210 */ /* 0x000fe20000ffe4ff */
[----:B------:R-:W-:Y:S08]  /*0420*/  @P0 BRA `(.L_x_10) ;  /* 0x0000000400280947 */ /* 0x000ff00003800000 */
[----:B------:R-:W-:Y:S01]  /*0430*/  IMAD.MOV R11, RZ, RZ, -R8 ;  /* 0x000000ffff0b7224 */ /* 0x000fe200078e0a08 */
[----:B------:R-:W-:Y:S01]  /*0440*/  BSSY.RECONVERGENT B3, `(.L_x_11) ;  /* 0x000002b000037945 */ /* 0x000fe20003800200 */
[----:B------:R-:W-:-:S03]  /*0450*/  PLOP3.LUT P0, PT, PT, PT, PT, 0x80, 0x8 ;  /* 0x000000000008781c */ /* 0x000fc60003f0f070 */
[----:B------:R-:W-:-:S13]  /*0460*/  ISETP.GT.AND P1, PT, R11, 0xc, PT ;  /* 0x0000000c0b00780c */ /* 0x000fda0003f24270 */
[----:B------:R-:W-:Y:S05]  /*0470*/  @!P1 BRA `(.L_x_12) ;  /* 0x00000000009c9947 */ /* 0x000fea0003800000 */
[----:B------:R-:W-:-:S13]  /*0480*/  PLOP3.LUT P0, PT, PT, PT, PT, 0x8, 0x80 ;  /* 0x000000000080781c */ /* 0x000fda0003f0e170 */
.L_x_13:
[----:B------:R-:W2:Y:S04]  /*0490*/  LDG.E R11, desc[UR8][R4.64+-0x8] ;  /* 0xfffff808040b7981 */ /* 0x000ea8000c1e1900 */
[----:B------:R-:W3:Y:S04]  /*04a0*/  LDG.E R13, desc[UR8][R4.64+-0x4] ;  /* 0xfffffc08040d7981 */ /* 0x000ee8000c1e1900 */
[----:B------:R-:W4:Y:S04]  /*04b0*/  LDG.E R15, desc[UR8][R4.64] ;  /* 0x00000008040f7981 */ /* 0x000f28000c1e1900 */
[----:B------:R-:W5:Y:S04]  /*04c0*/  LDG.E R17, desc[UR8][R4.64+0x4] ;  /* 0x0000040804117981 */ /* 0x000f68000c1e1900 */
        /* <DEDUP_REMOVED lines=11> */
[----:B------:R0:W5:Y:S01]  /*0580*/  LDG.E R22, desc[UR8][R4.64+0x34] ;  /* 0x0000340804167981 */ /* 0x000162000c1e1900 */
[----:B------:R-:W-:-:S05]  /*0590*/  VIADD R8, R8, 0x10 ;  /* 0x0000001008087836 */ /* 0x000fca0000000000 */
[----:B------:R-:W-:Y:S02]  /*05a0*/  ISETP.GE.AND P1, PT, R8, -0xc, PT ;  /* 0xfffffff40800780c */ /* 0x000fe40003f26270 */
[----:B0-----:R-:W-:-:S05]  /*05b0*/  IADD3 R4, P2, PT, R4, 0x40, RZ ;  /* 0x0000004004047810 */ /* 0x001fca0007f5e0ff */
[----:B------:R-:W-:Y:S01]  /*05c0*/  IMAD.X R5, RZ, RZ, R5, P2 ;  /* 0x000000ffff057224 */ /* 0x000fe200010e0605 */
[----:B--2---:R-:W-:Y:S04]  /*05d0*/  STS [R10+-0x8], R11 ;  /* 0xfffff80b0a007388 */ /* 0x004fe80000000800 */
[----:B---3--:R-:W-:Y:S04]  /*05e0*/  STS [R10+-0x4], R13 ;  /* 0xfffffc0d0a007388 */ /* 0x008fe80000000800 */
[----:B----4-:R-:W-:Y:S04]  /*05f0*/  STS [R10], R15 ;  /* 0x0000000f0a007388 */ /* 0x010fe80000000800 */
[----:B-----5:R-:W-:Y:S04]  /*0600*/  STS [R10+0x4], R17 ;  /* 0x000004110a007388 */ /* 0x020fe80000000800 */
[----:B------:R-:W-:Y:S04]  /*0610*/  STS [R10+0x8], R19 ;  /* 0x000008130a007388 */ /* 0x000fe80000000800 */
        /* <DEDUP_REMOVED lines=10> */
[----:B------:R0:W-:Y:S02]  /*06c0*/  STS [R10+0x34], R22 ;  /* 0x000034160a007388 */ /* 0x0001e40000000800 */
[----:B0-----:R-:W-:Y:S01]  /*06d0*/  IADD3 R10, PT, PT, R10, 0x40, RZ ;  /* 0x000000400a0a7810 */ /* 0x001fe20007ffe0ff */
[----:B------:R-:W-:Y:S06]  /*06e0*/  @!P1 BRA `(.L_x_13) ;  /* 0xfffffffc00689947 */ /* 0x000fec000383ffff */
.L_x_12:
[----:B------:R-:W-:Y:S05]  /*06f0*/  BSYNC.RECONVERGENT B3 ;  /* 0x0000000000037941 */ /* 0x000fea0003800200 */
.L_x_11:
[----:B------:R-:W-:Y:S01]  /*0700*/  IMAD.MOV R11, RZ, RZ, -R8 ;  /* 0x000000ffff0b7224 */ /* 0x000fe200078e0a08 */
[----:B------:R-:W-:Y:S04]  /*0710*/  BSSY.RECONVERGENT B3, `(.L_x_14) ;  /* 0x0000018000037945 */ /* 0x000fe80003800200 */
[----:B------:R-:W-:-:S13]  /*0720*/  ISETP.GT.AND P1, PT, R11, 0x4, PT ;  /* 0x000000040b00780c */ /* 0x000fda0003f24270 */
[----:B------:R-:W-:Y:S05]  /*0730*/  @!P1 BRA `(.L_x_15) ;  /* 0x0000000000549947 */ /* 0x000fea0003800000 */
[----:B------:R-:W2:Y:S04]  /*0740*/  LDG.E R11, desc[UR8][R4.64+-0x8] ;  /* 0xfffff808040b7981 */ /* 0x000ea8000c1e1900 */
[----:B------:R-:W3:Y:S04]  /*0750*/  LDG.E R13, desc[UR8][R4.64+-0x4] ;  /* 0xfffffc08040d7981 */ /* 0x000ee8000c1e1900 */
[----:B------:R-:W4:Y:S04]  /*0760*/  LDG.E R15, desc[UR8][R4.64] ;  /* 0x00000008040f7981 */ /* 0x000f28000c1e1900 */
[----:B------:R-:W5:Y:S04]  /*0770*/  LDG.E R17, desc[UR8][R4.64+0x4] ;  /* 0x0000040804117981 */ /* 0x000f68000c1e1900 */
[----:B------:R-:W5:Y:S04]  /*0780*/  LDG.E R19, desc[UR8][R4.64+0x8] ;  /* 0x0000080804137981 */ /* 0x000f68000c1e1900 */
[----:B------:R-:W5:Y:S04]  /*0790*/  LDG.E R21, desc[UR8][R4.64+0xc] ;  /* 0x00000c0804157981 */ /* 0x000f68000c1e1900 */
[----:B------:R-:W5:Y:S04]  /*07a0*/  LDG.E R23, desc[UR8][R4.64+0x10] ;  /* 0x0000100804177981 */ /* 0x000f68000c1e1900 */
[----:B------:R0:W5:Y:S01]  /*07b0*/  LDG.E R25, desc[UR8][R4.64+0x14] ;  /* 0x0000140804197981 */ /* 0x000162000c1e1900 */
[----:B------:R-:W-:Y:S01]  /*07c0*/  PLOP3.LUT P0, PT, PT, PT, PT, 0x8, 0x80 ;  /* 0x000000000080781c */ /* 0x000fe20003f0e170 */
[----:B------:R-:W-:Y:S01]  /*07d0*/  VIADD R8, R8, 0x8 ;  /* 0x0000000808087836 */ /* 0x000fe20000000000 */
        /* <DEDUP_REMOVED lines=9> */
[----:B------:R0:W-:Y:S02]  /*0870*/  STS [R10+0x14], R25 ;  /* 0x000014190a007388 */ /* 0x0001e40000000800 */
[----:B0-----:R-:W-:-:S07]  /*0880*/  VIADD R10, R10, 0x20 ;  /* 0x000000200a0a7836 */ /* 0x001fce0000000000 */
.L_x_15:
[----:B------:R-:W-:Y:S05]  /*0890*/  BSYNC.RECONVERGENT B3 ;  /* 0x0000000000037941 */ /* 0x000fea0003800200 */
.L_x_14:
[----:B------:R-:W-:-:S13]  /*08a0*/  ISETP.NE.OR P0, PT, R8, RZ, P0 ;  /* 0x000000ff0800720c */ /* 0x000fda0000705670 */
[----:B------:R-:W-:Y:S05]  /*08b0*/  @!P0 BREAK.RELIABLE B0 ;  /* 0x0000000000008942 */ /* 0x000fea0003800100 */
[----:B------:R-:W-:Y:S05]  /*08c0*/  @!P0 BRA `(.L_x_8) ;  /* 0x0000000000448947 */ /* 0x000fea0003800000 */
.L_x_10:
[----:B------:R-:W-:Y:S05]  /*08d0*/  BSYNC.RELIABLE B0 ;  /* 0x0000000000007941 */ /* 0x000fea0003800100 */
.L_x_9:
[----:B------:R-:W2:Y:S04]  /*08e0*/  LDG.E R11, desc[UR8][R4.64+-0x8] ;  /* 0xfffff808040b7981 */ /* 0x000ea8000c1e1900 */
[----:B------:R-:W3:Y:S04]  /*08f0*/  LDG.E R13, desc[UR8][R4.64+-0x4] ;  /* 0xfffffc08040d7981 */ /* 0x000ee8000c1e1900 */
[----:B------:R-:W4:Y:S04]  /*0900*/  LDG.E R15, desc[UR8][R4.64] ;  /* 0x00000008040f7981 */ /* 0x000f28000c1e1900 */
[----:B------:R0:W5:Y:S01]  /*0910*/  LDG.E R17, desc[UR8][R4.64+0x4] ;  /* 0x0000040804117981 */ /* 0x000162000c1e1900 */
[----:B------:R-:W-:-:S02]  /*0920*/  IADD3 R8, PT, PT, R8, 0x4, RZ ;  /* 0x0000000408087810 */ /* 0x000fc40007ffe0ff */
[----:B------:R-:W-:Y:S02]  /*0930*/  IADD3 R12, P1, PT, R4, 0x10, RZ ;  /* 0x00000010040c7810 */ /* 0x000fe40007f3e0ff */
[----:B------:R-:W-:-:S03]  /*0940*/  ISETP.NE.AND P0, PT, R8, RZ, PT ;  /* 0x000000ff0800720c */ /* 0x000fc60003f05270 */
[----:B------:R-:W-:Y:S02]  /*0950*/  IMAD.X R19, RZ, RZ, R5, P1 ;  /* 0x000000ffff137224 */ /* 0x000fe400008e0605 */
[----:B0-----:R-:W-:Y:S02]  /*0960*/  IMAD.MOV.U32 R4, RZ, RZ, R12 ;  /* 0x000000ffff047224 */ /* 0x001fe400078e000c */
[----:B------:R-:W-:Y:S01]  /*0970*/  IMAD.MOV.U32 R5, RZ, RZ, R19 ;  /* 0x000000ffff057224 */ /* 0x000fe200078e0013 */
[----:B--2---:R-:W-:Y:S04]  /*0980*/  STS [R10+-0x8], R11 ;  /* 0xfffff80b0a007388 */ /* 0x004fe80000000800 */
[----:B---3--:R-:W-:Y:S04]  /*0990*/  STS [R10+-0x4], R13 ;  /* 0xfffffc0d0a007388 */ /* 0x008fe80000000800 */
[----:B----4-:R-:W-:Y:S04]  /*09a0*/  STS [R10], R15 ;  /* 0x0000000f0a007388 */ /* 0x010fe80000000800 */
[----:B-----5:R0:W-:Y:S02]  /*09b0*/  STS [R10+0x4], R17 ;  /* 0x000004110a007388 */ /* 0x0201e40000000800 */
[----:B0-----:R-:W-:Y:S01]  /*09c0*/  VIADD R10, R10, 0x10 ;  /* 0x000000100a0a7836 */ /* 0x001fe20000000000 */
[----:B------:R-:W-:Y:S06]  /*09d0*/  @P0 BRA `(.L_x_9) ;  /* 0xfffffffc00c00947 */ /* 0x000fec000383ffff */
.L_x_8:
[----:B------:R-:W-:Y:S05]  /*09e0*/  BSYNC.RECONVERGENT B1 ;  /* 0x0000000000017941 */ /* 0x000fea0003800200 */
.L_x_7:
[----:B------:R-:W-:-:S13]  /*09f0*/  ISETP.NE.AND P0, PT, R7, RZ, PT ;  /* 0x000000ff0700720c */ /* 0x000fda0003f05270 */
[----:B------:R-:W-:Y:S05]  /*0a00*/  @!P0 BRA `(.L_x_6) ;  /* 0x00000000004c8947 */ /* 0x000fea0003800000 */
[----:B------:R-:W0:Y:S01]  /*0a10*/  S2UR UR5, SR_CgaCtaId ;  /* 0x00000000000579c3 */ /* 0x000e220000008800 */
[----:B------:R-:W-:Y:S01]  /*0a20*/  UMOV UR4, 0x400 ;  /* 0x0000040000047882 */ /* 0x000fe20000000000 */
[----:B------:R-:W-:Y:S01]  /*0a30*/  IADD3 R9, PT, PT, R6, R9, RZ ;  /* 0x0000000906097210 */ /* 0x000fe20007ffe0ff */
[----:B------:R-:W-:Y:S01]  /*0a40*/  UIADD3 UR4, UPT, UPT, UR4, 0x3000, URZ ;  /* 0x0000300004047890 */ /* 0x000fe2000fffe0ff */
[----:B------:R-:W-:-:S04]  /*0a50*/  IMAD.MOV R7, RZ, RZ, -R7 ;  /* 0x000000ffff077224 */ /* 0x000fc800078e0a07 */
[----:B------:R-:W1:Y:S01]  /*0a60*/  LDC.64 R4, c[0x0][0x388] ;  /* 0x0000e200ff047b82 */ /* 0x000e620000000a00 */
[----:B0-----:R-:W-:Y:S01]  /*0a70*/  ULEA UR4, UR5, UR4, 0x18 ;  /* 0x0000000405047291 */ /* 0x001fe2000f8ec0ff */
[----:B-1----:R-:W-:-:S05]  /*0a80*/  IMAD.WIDE.U32 R4, R9, 0x4, R4 ;  /* 0x0000000409047825 */ /* 0x002fca00078e0004 */
[----:B------:R-:W-:Y:S01]  /*0a90*/  LEA R9, R9, UR4, 0x2 ;  /* 0x0000000409097c11 */ /* 0x000fe2000f8e10ff */
[----:B------:R-:W-:-:S07]  /*0aa0*/  IMAD.MOV.U32 R6, RZ, RZ, R4 ;  /* 0x000000ffff067224 */ /* 0x000fce00078e0004 */
.L_x_16:
[----:B------:R-:W-:-:S06]  /*0ab0*/  IMAD.MOV.U32 R4, RZ, RZ, R6 ;  /* 0x000000ffff047224 */ /* 0x000fcc00078e0006 */
[----:B------:R0:W2:Y:S01]  /*0ac0*/  LDG.E R4, desc[UR8][R4.64] ;  /* 0x0000000804047981 */ /* 0x0000a2000c1e1900 */
[----:B------:R-:W-:Y:S01]  /*0ad0*/  VIADD R7, R7, 0x1 ;  /* 0x0000000107077836 */ /* 0x000fe20000000000 */
[----:B------:R-:W-:-:S04]  /*0ae0*/  IADD3 R6, P1, PT, R6, 0x4, RZ ;  /* 0x0000000406067810 */ /* 0x000fc80007f3e0ff */
[----:B------:R-:W-:Y:S02]  /*0af0*/  ISETP.NE.AND P0, PT, R7, RZ, PT ;  /* 0x000000ff0700720c */ /* 0x000fe40003f05270 */
[----:B0-----:R-:W-:Y:S01]  /*0b00*/  IADD3.X R5, PT, PT, RZ, R5, RZ, P1, !PT ;  /* 0x00000005ff057210 */ /* 0x001fe20000ffe4ff */
[----:B--2---:R0:W-:Y:S02]  /*0b10*/  STS [R9], R4 ;  /* 0x0000000409007388 */ /* 0x0041e40000000800 */
[----:B0-----:R-:W-:-:S08]  /*0b20*/  VIADD R9, R9, 0x4 ;  /* 0x0000000409097836 */ /* 0x001fd00000000000 */
[----:B------:R-:W-:Y:S05]  /*0b30*/  @P0 BRA `(.L_x_16) ;  /* 0xfffffffc00dc0947 */ /* 0x000fea000383ffff */
.L_x_6:
[----:B------:R-:W-:Y:S05]  /*0b40*/  BSYNC.RECONVERGENT B2 ;  /* 0x0000000000027941 */ /* 0x000fea0003800200 */
.L_x_5:
[----:B------:R-:W-:Y:S05]  /*0b50*/  WARPSYNC.ALL ;  /* 0x0000000000007948 */ /* 0x000fea0003800000 */
[----:B------:R-:W0:Y:S02]  /*0b60*/  LDCU UR4, c[0x0][0x398] ;  /* 0x00007300ff0477ac */ /* 0x000e240008000800 */
[----:B0-----:R-:W-:Y:S01]  /*0b70*/  IADD3 R5, PT, PT, -R3, UR4, RZ ;  /* 0x0000000403057c10 */ /* 0x001fe2000fffe1ff */
[----:B------:R-:W-:Y:S03]  /*0b80*/  BAR.SYNC.DEFER_BLOCKING 0x0 ;  /* 0x0000000000007b1d */ /* 0x000fe60000010000 */
[----:B------:R-:W-:-:S13]  /*0b90*/  ISETP.GT.AND P0, PT, R2, R5, PT ;  /* 0x000000050200720c */ /* 0x000fda0003f04270 */
[----:B------:R-:W-:Y:S05]  /*0ba0*/  @P0 EXIT ;  /* 0x000000000000094d */ /* 0x000fea0003800000 */
[----:B------:R-:W-:Y:S01]  /*0bb0*/  ISETP.GE.AND P0, PT, R3, 0x1, PT ;  /* 0x000000010300780c */ /* 0x000fe20003f06270 */
[----:B------:R-:W-:-:S12]  /*0bc0*/  IMAD.MOV.U32 R13, RZ, RZ, RZ ;  /* 0x000000ffff0d7224 */ /* 0x000fd800078e00ff */
[----:B------:R-:W-:Y:S05]  /*0bd0*/  @!P0 BRA `(.L_x_17) ;  /* 0x00000004007c8947 */ /* 0x000fea0003800000 */
[C---:B------:R-:W-:Y:S01]  /*0be0*/  ISETP.GE.U32.AND P0, PT, R3.reuse, 0x8, PT ;  /* 0x000000080300780c */ /* 0x040fe20003f06070 */
[----:B------:R-:W-:Y:S01]  /*0bf0*/  IMAD.MOV.U32 R13, RZ, RZ, RZ ;  /* 0x000000ffff0d7224 */ /* 0x000fe200078e00ff */
[----:B------:R-:W-:Y:S01]  /*0c00*/  LOP3.LUT R23, R3, 0x7, RZ, 0xc0, !PT ;  /* 0x0000000703177812 */ /* 0x000fe200078ec0ff */
[----:B------:R-:W-:-:S03]  /*0c10*/  IMAD.MOV.U32 R15, RZ, RZ, RZ ;  /* 0x000000ffff0f7224 */ /* 0x000fc600078e00ff */
[----:B------:R-:W-:-:S07]  /*0c20*/  ISETP.NE.AND P1, PT, R23, RZ, PT ;  /* 0x000000ff1700720c */ /* 0x000fce0003f25270 */
[----:B------:R-:W-:Y:S06]  /*0c30*/  @!P0 BRA `(.L_x_18) ;  /* 0x0000000000888947 */ /* 0x000fec0003800000 */
[----:B------:R-:W0:Y:S01]  /*0c40*/  S2UR UR5, SR_CgaCtaId ;  /* 0x00000000000579c3 */ /* 0x000e220000008800 */
[----:B------:R-:W-:Y:S01]  /*0c50*/  UMOV UR4, 0x400 ;  /* 0x0000040000047882 */ /* 0x000fe20000000000 */
[----:B------:R-:W-:Y:S01]  /*0c60*/  LOP3.LUT R15, R3, 0x7ffffff8, RZ, 0xc0, !PT ;  /* 0x7ffffff8030f7812 */ /* 0x000fe200078ec0ff */
[----:B------:R-:W-:Y:S01]  /*0c70*/  UIADD3 UR7, UPT, UPT, UR4, 0x3000, URZ ;  /* 0x0000300004077890 */ /* 0x000fe2000fffe0ff */
[----:B------:R-:W-:-:S03]  /*0c80*/  HFMA2 R13, -RZ, RZ, 0, 0 ;  /* 0x00000000ff0d7431 */ /* 0x000fc600000001ff */
[----:B------:R-:W-:Y:S01]  /*0c90*/  IMAD.MOV R12, RZ, RZ, -R15 ;  /* 0x000000ffff0c7224 */ /* 0x000fe200078e0a0f */
[----:B0-----:R-:W-:Y:S02]  /*0ca0*/  ULEA UR6, UR5, UR4, 0x18 ;  /* 0x0000000405067291 */ /* 0x001fe4000f8ec0ff */
[----:B------:R-:W-:-:S04]  /*0cb0*/  ULEA UR7, UR5, UR7, 0x18 ;  /* 0x0000000705077291 */ /* 0x000fc8000f8ec0ff */
[----:B------:R-:W-:Y:S01]  /*0cc0*/  LEA R14, R0, UR6, 0x2 ;  /* 0x00000006000e7c11 */ /* 0x000fe2000f8e10ff */
[----:B------:R-:W-:-:S04]  /*0cd0*/  UIADD3 UR4, UPT, UPT, UR7, 0x10, URZ ;  /* 0x0000001007047890 */ /* 0x000fc8000fffe0ff */
[----:B------:R-:W-:-:S08]  /*0ce0*/  VIADD R14, R14, 0x10 ;  /* 0x000000100e0e7836 */ /* 0x000fd00000000000 */
.L_x_19:
[----:B------:R-:W-:Y:S01]  /*0cf0*/  LDS R18, [R14+-0x10] ;  /* 0xfffff0000e127984 */ /* 0x000fe20000000800 */
[----:B------:R-:W-:-:S03]  /*0d00*/  VIADD R12, R12, 0x8 ;  /* 0x000000080c0c7836 */ /* 0x000fc60000000000 */
[----:B------:R-:W0:Y:S02]  /*0d10*/  LDS.128 R4, [UR4+-0x10] ;  /* 0xfffff004ff047984 */ /* 0x000e240008000c00 */
[----:B------:R-:W-:Y:S02]  /*0d20*/  ISETP.NE.AND P0, PT, R12, RZ, PT ;  /* 0x000000ff0c00720c */ /* 0x000fe40003f05270 */
[----:B------:R-:W1:Y:S04]  /*0d30*/  LDS R19, [R14+-0xc] ;  /* 0xfffff4000e137984 */ /* 0x000e680000000800 */
[----:B------:R-:W2:Y:S04]  /*0d40*/  LDS R20, [R14+-0x8] ;  /* 0xfffff8000e147984 */ /* 0x000ea80000000800 */
[----:B------:R-:W3:Y:S04]  /*0d50*/  LDS R21, [R14+-0x4] ;  /* 0xfffffc000e157984 */ /* 0x000ee80000000800 */
[----:B------:R-:W-:Y:S04]  /*0d60*/  LDS R22, [R14] ;  /* 0x000000000e167984 */ /* 0x000fe80000000800 */
[----:B------:R-:W4:Y:S01]  /*0d70*/  LDS.128 R8, [UR4] ;  /* 0x00000004ff087984 */ /* 0x000f220008000c00 */
[----:B------:R-:W-:-:S03]  /*0d80*/  UIADD3 UR4, UPT, UPT, UR4, 0x20, URZ ;  /* 0x0000002004047890 */ /* 0x000fc6000fffe0ff */
[----:B------:R-:W5:Y:S04]  /*0d90*/  LDS R25, [R14+0x4] ;  /* 0x000004000e197984 */ /* 0x000f680000000800 */
[----:B------:R-:W5:Y:S04]  /*0da0*/  LDS R17, [R14+0x8] ;  /* 0x000008000e117984 */ /* 0x000f680000000800 */
[----:B------:R0:W5:Y:S02]  /*0db0*/  LDS R16, [R14+0xc] ;  /* 0x00000c000e107984 */ /* 0x0001640000000800 */
[----:B0-----:R-:W-:Y:S01]  /*0dc0*/  FFMA R4, R18, R4, R13 ;  /* 0x0000000412047223 */ /* 0x001fe2000000000d */
[----:B------:R-:W-:-:S03]  /*0dd0*/  VIADD R14, R14, 0x20 ;  /* 0x000000200e0e7836 */ /* 0x000fc60000000000 */
[----:B-1----:R-:W-:-:S04]  /*0de0*/  FFMA R5, R19, R5, R4 ;  /* 0x0000000513057223 */ /* 0x002fc80000000004 */
[----:B--2---:R-:W-:-:S04]  /*0df0*/  FFMA R6, R20, R6, R5 ;  /* 0x0000000614067223 */ /* 0x004fc80000000005 */
[----:B---3--:R-:W-:-:S04]  /*0e00*/  FFMA R7, R21, R7, R6 ;  /* 0x0000000715077223 */ /* 0x008fc80000000006 */
[----:B----4-:R-:W-:-:S04]  /*0e10*/  FFMA R8, R22, R8, R7 ;  /* 0x0000000816087223 */ /* 0x010fc80000000007 */
[----:B-----5:R-:W-:-:S04]  /*0e20*/  FFMA R8, R25, R9, R8 ;  /* 0x0000000919087223 */ /* 0x020fc80000000008 */
[----:B------:R-:W-:-:S04]  /*0e30*/  FFMA R17, R17, R10, R8 ;  /* 0x0000000a11117223 */ /* 0x000fc80000000008 */
[----:B------:R-:W-:Y:S01]  /*0e40*/  FFMA R13, R16, R11, R17 ;  /* 0x0000000b100d7223 */ /* 0x000fe20000000011 */
[----:B------:R-:W-:Y:S06]  /*0e50*/  @P0 BRA `(.L_x_19) ;  /* 0xfffffffc00a40947 */ /* 0x000fec000383ffff */
.L_x_18:
[----:B------:R-:W-:Y:S05]  /*0e60*/  @!P1 BRA `(.L_x_17) ;  /* 0x0000000000d89947 */ /* 0x000fea0003800000 */
[----:B------:R-:W-:Y:S02]  /*0e70*/  ISETP.GE.U32.AND P0, PT, R23, 0x4, PT ;  /* 0x000000041700780c */ /* 0x000fe40003f06070 */
[----:B------:R-:W-:-:S04]  /*0e80*/  LOP3.LUT R14, R3, 0x3, RZ, 0xc0, !PT ;  /* 0x00000003030e7812 */ /* 0x000fc800078ec0ff */
[----:B------:R-:W-:-:S07]  /*0e90*/  ISETP.NE.AND P1, PT, R14, RZ, PT ;  /* 0x000000ff0e00720c */ /* 0x000fce0003f25270 */
[----:B------:R-:W-:Y:S06]  /*0ea0*/  @!P0 BRA `(.L_x_20) ;  /* 0x00000000004c8947 */ /* 0x000fec0003800000 */
[----:B------:R-:W0:Y:S01]  /*0eb0*/  S2R R6, SR_CgaCtaId ;  /* 0x0000000000067919 */ /* 0x000e220000008800 */
[----:B------:R-:W-:Y:S01]  /*0ec0*/  MOV R5, 0x400 ;  /* 0x0000040000057802 */ /* 0x000fe20000000f00 */
[----:B------:R-:W-:-:S03]  /*0ed0*/  IMAD.IADD R4, R15, 0x1, R0 ;  /* 0x000000010f047824 */ /* 0x000fc600078e0200 */
[----:B------:R-:W-:Y:S02]  /*0ee0*/  IADD3 R7, PT, PT, R5, 0x3000, RZ ;  /* 0x0000300005077810 */ /* 0x000fe40007ffe0ff */
[C---:B0-----:R-:W-:Y:S02]  /*0ef0*/  LEA R5, R6.reuse, R5, 0x18 ;  /* 0x0000000506057211 */ /* 0x041fe400078ec0ff */
[----:B------:R-:W-:-:S03]  /*0f00*/  LEA R6, R6, R7, 0x18 ;  /* 0x0000000706067211 */ /* 0x000fc600078ec0ff */
[----:B------:R-:W-:Y:S02]  /*0f10*/  IMAD R8, R4, 0x4, R5 ;  /* 0x0000000404087824 */ /* 0x000fe400078e0205 */
[C---:B------:R-:W-:Y:S02]  /*0f20*/  IMAD R9, R15.reuse, 0x4, R6 ;  /* 0x000000040f097824 */ /* 0x040fe400078e0206 */
[----:B------:R-:W-:Y:S01]  /*0f30*/  VIADD R15, R15, 0x4 ;  /* 0x000000040f0f7836 */ /* 0x000fe20000000000 */
[----:B------:R-:W-:Y:S04]  /*0f40*/  LDS R10, [R8] ;  /* 0x00000000080a7984 */ /* 0x000fe80000000800 */
[----:B------:R-:W0:Y:S04]  /*0f50*/  LDS.64 R6, [R9] ;  /* 0x0000000009067984 */ /* 0x000e280000000a00 */
[----:B------:R-:W1:Y:S04]  /*0f60*/  LDS R11, [R8+0x4] ;  /* 0x00000400080b7984 */ /* 0x000e680000000800 */
[----:B------:R-:W-:Y:S04]  /*0f70*/  LDS R12, [R8+0x8] ;  /* 0x00000800080c7984 */ /* 0x000fe80000000800 */
[----:B------:R-:W2:Y:S04]  /*0f80*/  LDS.64 R4, [R9+0x8] ;  /* 0x0000080009047984 */ /* 0x000ea80000000a00 */
[----:B------:R-:W3:Y:S01]  /*0f90*/  LDS R17, [R8+0xc] ;  /* 0x00000c0008117984 */ /* 0x000ee20000000800 */
[----:B0-----:R-:W-:-:S04]  /*0fa0*/  FFMA R6, R10, R6, R13 ;  /* 0x000000060a067223 */ /* 0x001fc8000000000d */
[----:B-1----:R-:W-:-:S04]  /*0fb0*/  FFMA R7, R11, R7, R6 ;  /* 0x000000070b077223 */ /* 0x002fc80000000006 */
[----:B--2---:R-:W-:-:S04]  /*0fc0*/  FFMA R4, R12, R4, R7 ;  /* 0x000000040c047223 */ /* 0x004fc80000000007 */
[----:B---3--:R-:W-:-:S07]  /*0fd0*/  FFMA R13, R17, R5, R4 ;  /* 0x00000005110d7223 */ /* 0x008fce0000000004 */
.L_x_20:
[----:B------:R-:W-:Y:S05]  /*0fe0*/  @!P1 BRA `(.L_x_17) ;  /* 0x0000000000789947 */ /* 0x000fea0003800000 */
[----:B------:R-:W-:Y:S02]  /*0ff0*/  ISETP.NE.AND P0, PT, R14, 0x1, PT ;  /* 0x000000010e00780c */ /* 0x000fe40003f05270 */
[----:B------:R-:W-:-:S04]  /*1000*/  LOP3.LUT R3, R3, 0x1, RZ, 0xc0, !PT ;  /* 0x0000000103037812 */ /* 0x000fc800078ec0ff */
[----:B------:R-:W-:-:S07]  /*1010*/  ISETP.NE.U32.AND P1, PT, R3, 0x1, PT ;  /* 0x000000010300780c */ /* 0x000fce0003f25070 */
[----:B------:R-:W-:Y:S06]  /*1020*/  @!P0 BRA `(.L_x_21) ;  /* 0x0000000000388947 */ /* 0x000fec0003800000 */
[----:B------:R-:W0:Y:S01]  /*1030*/  S2R R5, SR_CgaCtaId ;  /* 0x0000000000057919 */ /* 0x000e220000008800 */
[----:B------:R-:W-:Y:S01]  /*1040*/  MOV R4, 0x400 ;  /* 0x0000040000047802 */ /* 0x000fe20000000f00 */
[----:B------:R-:W-:-:S03]  /*1050*/  IMAD.IADD R3, R15, 0x1, R0 ;  /* 0x000000010f037824 */ /* 0x000fc600078e0200 */
[----:B------:R-:W-:-:S04]  /*1060*/  IADD3 R6, PT, PT, R4, 0x3000, RZ ;  /* 0x0000300004067810 */ /* 0x000fc80007ffe0ff */
[C---:B0-----:R-:W-:Y:S02]  /*1070*/  LEA R6, R5.reuse, R6, 0x18 ;  /* 0x0000000605067211 */ /* 0x041fe400078ec0ff */
[----:B------:R-:W-:-:S03]  /*1080*/  LEA R4, R5, R4, 0x18 ;  /* 0x0000000405047211 */ /* 0x000fc600078ec0ff */
[----:B------:R-:W-:Y:S02]  /*1090*/  IMAD R6, R15, 0x4, R6 ;  /* 0x000000040f067824 */ /* 0x000fe400078e0206 */
[----:B------:R-:W-:Y:S02]  /*10a0*/  IMAD R3, R3, 0x4, R4 ;  /* 0x0000000403037824 */ /* 0x000fe400078e0204 */
[----:B------:R-:W-:Y:S02]  /*10b0*/  VIADD R15, R15, 0x2 ;  /* 0x000000020f0f7836 */ /* 0x000fe40000000000 */
[----:B------:R-:W-:Y:S04]  /*10c0*/  LDS.64 R6, [R6] ;  /* 0x0000000006067984 */ /* 0x000fe80000000a00 */
[----:B------:R-:W0:Y:S04]  /*10d0*/  LDS R4, [R3] ;  /* 0x0000000003047984 */ /* 0x000e280000000800 */
[----:B------:R-:W1:Y:S01]  /*10e0*/  LDS R5, [R3+0x4] ;  /* 0x0000040003057984 */ /* 0x000e620000000800 */
[----:B0-----:R-:W-:-:S04]  /*10f0*/  FFMA R4, R4, R6, R13 ;  /* 0x0000000604047223 */ /* 0x001fc8000000000d */
[----:B-1----:R-:W-:-:S07]  /*1100*/  FFMA R13, R5, R7, R4 ;  /* 0x00000007050d7223 */ /* 0x002fce0000000004 */
.L_x_21:
[----:B------:R-:W-:Y:S05]  /*1110*/  @P1 BRA `(.L_x_17) ;  /* 0x00000000002c1947 */ /* 0x000fea0003800000 */
[----:B------:R-:W0:Y:S01]  /*1120*/  S2R R4, SR_CgaCtaId ;  /* 0x0000000000047919 */ /* 0x000e220000008800 */
[----:B------:R-:W-:Y:S01]  /*1130*/  MOV R3, 0x400 ;  /* 0x0000040000037802 */ /* 0x000fe20000000f00 */
[----:B------:R-:W-:-:S03]  /*1140*/  IMAD.IADD R0, R0, 0x1, R15 ;  /* 0x0000000100007824 */ /* 0x000fc600078e020f */
[----:B------:R-:W-:Y:S02]  /*1150*/  IADD3 R5, PT, PT, R3, 0x3000, RZ ;  /* 0x0000300003057810 */ /* 0x000fe40007ffe0ff */
[C---:B0-----:R-:W-:Y:S02]  /*1160*/  LEA R3, R4.reuse, R3, 0x18 ;  /* 0x0000000304037211 */ /* 0x041fe400078ec0ff */
[----:B------:R-:W-:-:S03]  /*1170*/  LEA R4, R4, R5, 0x18 ;  /* 0x0000000504047211 */ /* 0x000fc600078ec0ff */
[----:B------:R-:W-:Y:S02]  /*1180*/  IMAD R0, R0, 0x4, R3 ;  /* 0x0000000400007824 */ /* 0x000fe400078e0203 */
[----:B------:R-:W-:-:S04]  /*1190*/  IMAD R15, R15, 0x4, R4 ;  /* 0x000000040f0f7824 */ /* 0x000fc800078e0204 */
[----:B------:R-:W-:Y:S04]  /*11a0*/  LDS R0, [R0] ;  /* 0x0000000000007984 */ /* 0x000fe80000000800 */
[----:B------:R-:W0:Y:S02]  /*11b0*/  LDS R15, [R15] ;  /* 0x000000000f0f7984 */ /* 0x000e240000000800 */
[----:B0-----:R-:W-:-:S07]  /*11c0*/  FFMA R13, R0, R15, R13 ;  /* 0x0000000f000d7223 */ /* 0x001fce000000000d */
.L_x_17:
[----:B------:R-:W0:Y:S02]  /*11d0*/  LDC.64 R4, c[0x0][0x390] ;  /* 0x0000e400ff047b82 */ /* 0x000e240000000a00 */
[----:B0-----:R-:W-:-:S05]  /*11e0*/  IMAD.WIDE R2, R2, 0x4, R4 ;  /* 0x0000000402027825 */ /* 0x001fca00078e0204 */
[----:B------:R-:W-:Y:S01]  /*11f0*/  STG.E desc[UR8][R2.64], R13 ;  /* 0x0000000d02007986 */ /* 0x000fe2000c101908 */
[----:B------:R-:W-:Y:S05]  /*1200*/  EXIT ;  /* 0x000000000000794d */ /* 0x000fea0003800000 */
.L_x_22:
[----:B------:R-:W-:-:S00]  /*1210*/  BRA `(.L_x_22) ;  /* 0xfffffffc00fc7947 */ /* 0x000fc0000383ffff */
[----:B------:R-:W-:-:S00]  /*1220*/  NOP ;  /* 0x0000000000007918 */ /* 0x000fc00000000000 */
        /* <DEDUP_REMOVED lines=13> */
.L_x_23:


//--------------------- .nv.shared._Z21convolution_1d_kernelPKfS0_Pfii --------------------------
	.section	.nv.shared._Z21convolution_1d_kernelPKfS0_Pfii,"aw",@nobits
	.sectionflags	@""
	.align	4
.nv.shared._Z21convolution_1d_kernelPKfS0_Pfii:
	.zero		21504


//--------------------- .nv.shared.reserved.0     --------------------------
	.section	.nv.shared.reserved.0,"aw",@nobits
	.weak		__nv_reservedSMEM_offset_0_alias
	.size		__nv_reservedSMEM_offset_0_alias, 0, 64
	.other		__nv_reservedSMEM_offset_0_alias,@"STO_CUDA_RESERVED_SHARED STV_DEFAULT"
__nv_reservedSMEM_offset_0_alias:
	.zero		0
	.zero		64


//--------------------- .nv.constant0._Z21convolution_1d_kernelPKfS0_Pfii --------------------------
	.section	.nv.constant0._Z21convolution_1d_kernelPKfS0_Pfii,"a",@progbits
	.sectionflags	@""
	.align	4
.nv.constant0._Z21convolution_1d_kernelPKfS0_Pfii:
	.zero		928


//--------------------- SYMBOLS --------------------------

	.type		.nv.reservedSmem.offset0,@object
	.size		.nv.reservedSmem.offset0,0x4
	.type		.nv.reservedSmem.cap,@object
	.size		.nv.reservedSmem.cap,0x4
